//
// Generated by NVIDIA NVVM Compiler
//
// Compiler Build ID: CL-36424714
// Cuda compilation tools, release 13.0, V13.0.88
// Based on NVVM 20.0.0
//

.version 9.0
.target sm_100
.address_size 64

	// .globl	_Z11sumintegraldidPd
.extern .func  (.param .b32 func_retval0) vprintf
(
	.param .b64 vprintf_param_0,
	.param .b64 vprintf_param_1
)
;
.global .align 1 .b8 $str[5] = {108, 111, 118, 101};

.visible .entry _Z11sumintegraldidPd(
	.param .f64 _Z11sumintegraldidPd_param_0,
	.param .u32 _Z11sumintegraldidPd_param_1,
	.param .f64 _Z11sumintegraldidPd_param_2,
	.param .u64 .ptr .align 1 _Z11sumintegraldidPd_param_3
)
{
	.reg .b32 	%r<3>;
	.reg .b64 	%rd<5>;
	.reg .b64 	%fd<3>;

	ld.param.u64 	%rd1, [_Z11sumintegraldidPd_param_3];
	cvta.to.global.u64 	%rd2, %rd1;
	ld.global.f64 	%fd1, [%rd2];
	add.f64 	%fd2, %fd1, 0d3FF0000000000000;
	st.global.f64 	[%rd2], %fd2;
	mov.u64 	%rd3, $str;
	cvta.global.u64 	%rd4, %rd3;
	{ // callseq 0, 0
	.param .b64 param0;
	st.param.b64 	[param0], %rd4;
	.param .b64 param1;
	st.param.b64 	[param1], 0;
	.param .b32 retval0;
	call.uni (retval0), 
	vprintf, 
	(
	param0, 
	param1
	);
	ld.param.b32 	%r1, [retval0];
	} // callseq 0
	ret;

}


// ===== COMPILED SASS (sm_100) =====

	.target	sm_100

	.elftype	@"ET_EXEC"


//--------------------- .note.nv.tkinfo           --------------------------
	.section	.note.nv.tkinfo,"",@"SHT_NOTE"
	.sectionflags	@"SHF_NOTE_NV_TKINFO"
	.tkinfo
        /*0018*/ 	.word	0x00000002
        /*0030*/ 	.string	""
        /*0030*/ 	.string	"ptxas"
        /*0030*/ 	.string	"Cuda compilation tools, release 13.0, V13.0.88"
        /*0030*/ 	.string	"Build cuda_13.0.r13.0/compiler.36424714_0"
        /*0030*/ 	.string	"-arch sm_100 -m 64 "



//--------------------- .note.nv.cuinfo           --------------------------
	.section	.note.nv.cuinfo,"",@"SHT_NOTE"
	.sectionflags	@"SHF_NOTE_NV_CUINFO"
        /*0018*/ 	.short	0x0002
        /*001a*/ 	.short	0x0064
        /*001c*/ 	.short	0x0082
	.zero		2


//--------------------- .nv.info                  --------------------------
	.section	.nv.info,"",@"SHT_CUDA_INFO"
	.align	4


	//----- nvinfo : EIATTR_REGCOUNT
	.align		4
        /*0000*/ 	.byte	0x04, 0x2f
        /*0002*/ 	.short	(.L_2 - .L_1)
	.align		4
.L_1:
        /*0004*/ 	.word	index@(_Z11sumintegraldidPd)
        /*0008*/ 	.word	0x00000018


	//----- nvinfo : EIATTR_FRAME_SIZE
	.align		4
.L_2:
        /*000c*/ 	.byte	0x04, 0x11
        /*000e*/ 	.short	(.L_4 - .L_3)
	.align		4
.L_3:
        /*0010*/ 	.word	index@(_Z11sumintegraldidPd)
        /*0014*/ 	.word	0x00000000


	//----- nvinfo : EIATTR_MIN_STACK_SIZE
	.align		4
.L_4:
        /*0018*/ 	.byte	0x04, 0x12
        /*001a*/ 	.short	(.L_6 - .L_5)
	.align		4
.L_5:
        /*001c*/ 	.word	index@(_Z11sumintegraldidPd)
        /*0020*/ 	.word	0x00000000
.L_6:


//--------------------- .nv.compat                --------------------------
	.section	.nv.compat,"",@"SHT_CUDA_COMPAT_INFO"
	.align	4
        /*0000*/ 	.byte	0x02, 0x09, 0x00, 0x00, 0x02, 0x02, 0x01, 0x00, 0x02, 0x05, 0x05, 0x00, 0x03, 0x07, 0x01, 0x01
        /*0010*/ 	.byte	0x02, 0x03, 0x00, 0x00, 0x02, 0x06, 0x01, 0x00, 0x04, 0x0b, 0x08, 0x00, 0x01, 0x00, 0x00, 0x00
        /*0020*/ 	.byte	0x00, 0x00, 0x00, 0x00


//--------------------- .nv.info._Z11sumintegraldidPd --------------------------
	.section	.nv.info._Z11sumintegraldidPd,"",@"SHT_CUDA_INFO"
	.sectionflags	@""
	.align	4


	//----- nvinfo : EIATTR_CUDA_API_VERSION
	.align		4
        /*0000*/ 	.byte	0x04, 0x37
        /*0002*/ 	.short	(.L_8 - .L_7)
.L_7:
        /*0004*/ 	.word	0x00000082


	//----- nvinfo : EIATTR_KPARAM_INFO
	.align		4
.L_8:
        /*0008*/ 	.byte	0x04, 0x17
        /*000a*/ 	.short	(.L_10 - .L_9)
.L_9:
        /*000c*/ 	.word	0x00000000
        /*0010*/ 	.short	0x0003
        /*0012*/ 	.short	0x0018
        /*0014*/ 	.byte	0x00, 0xf5, 0x21, 0x00


	//----- nvinfo : EIATTR_KPARAM_INFO
	.align		4
.L_10:
        /*0018*/ 	.byte	0x04, 0x17
        /*001a*/ 	.short	(.L_12 - .L_11)
.L_11:
        /*001c*/ 	.word	0x00000000
        /*0020*/ 	.short	0x0002
        /*0022*/ 	.short	0x0010
        /*0024*/ 	.byte	0x00, 0xf0, 0x21, 0x00


	//----- nvinfo : EIATTR_KPARAM_INFO
	.align		4
.L_12:
        /*0028*/ 	.byte	0x04, 0x17
        /*002a*/ 	.short	(.L_14 - .L_13)
.L_13:
        /*002c*/ 	.word	0x00000000
        /*0030*/ 	.short	0x0001
        /*0032*/ 	.short	0x0008
        /*0034*/ 	.byte	0x00, 0xf0, 0x11, 0x00


	//----- nvinfo : EIATTR_KPARAM_INFO
	.align		4
.L_14:
        /*0038*/ 	.byte	0x04, 0x17
        /*003a*/ 	.short	(.L_16 - .L_15)
.L_15:
        /*003c*/ 	.word	0x00000000
        /*0040*/ 	.short	0x0000
        /*0042*/ 	.short	0x0000
        /*0044*/ 	.byte	0x00, 0xf0, 0x21, 0x00


	//----- nvinfo : EIATTR_SPARSE_MMA_MASK
	.align		4
.L_16:
        /*0048*/ 	.byte	0x03, 0x50
        /*004a*/ 	.short	0x0000


	//----- nvinfo : EIATTR_MAXREG_COUNT
	.align		4
        /*004c*/ 	.byte	0x03, 0x1b
        /*004e*/ 	.short	0x00ff


	//----- nvinfo : EIATTR_EXTERNS
	.align		4
        /*0050*/ 	.byte	0x04, 0x0f
        /*0052*/ 	.short	(.L_18 - .L_17)


	//   ....[0]....
	.align		4
.L_17:
        /*0054*/ 	.word	index@(vprintf)


	//----- nvinfo : EIATTR_MERCURY_ISA_VERSION
	.align		4
.L_18:
        /*0058*/ 	.byte	0x03, 0x5f
        /*005a*/ 	.short	0x0101


	//----- nvinfo : EIATTR_VRC_CTA_INIT_COUNT
	.align		4
        /*005c*/ 	.byte	0x02, 0x4a
	.zero		1
	.zero		1


	//----- nvinfo : EIATTR_SYSCALL_OFFSETS
	.align		4
        /*0060*/ 	.byte	0x04, 0x46
        /*0062*/ 	.short	(.L_20 - .L_19)


	//   ....[0]....
.L_19:
        /*0064*/ 	.word	0x000000d0


	//----- nvinfo : EIATTR_EXIT_INSTR_OFFSETS
	.align		4
.L_20:
        /*0068*/ 	.byte	0x04, 0x1c
        /*006a*/ 	.short	(.L_22 - .L_21)


	//   ....[0]....
.L_21:
        /*006c*/ 	.word	0x000000e0


	//----- nvinfo : EIATTR_CBANK_PARAM_SIZE
	.align		4
.L_22:
        /*0070*/ 	.byte	0x03, 0x19
        /*0072*/ 	.short	0x0020


	//----- nvinfo : EIATTR_PARAM_CBANK
	.align		4
        /*0074*/ 	.byte	0x04, 0x0a
        /*0076*/ 	.short	(.L_24 - .L_23)
	.align		4
.L_23:
        /*0078*/ 	.word	index@(.nv.constant0._Z11sumintegraldidPd)
        /*007c*/ 	.short	0x0380
        /*007e*/ 	.short	0x0020


	//----- nvinfo : EIATTR_SW_WAR
	.align		4
.L_24:
        /*0080*/ 	.byte	0x04, 0x36
        /*0082*/ 	.short	(.L_26 - .L_25)
.L_25:
        /*0084*/ 	.word	0x00000008
.L_26:


//--------------------- .nv.callgraph             --------------------------
	.section	.nv.callgraph,"",@"SHT_CUDA_CALLGRAPH"
	.align	4
	.sectionentsize	8
	.align		4
        /*0000*/ 	.word	0x00000000
	.align		4
        /*0004*/ 	.word	0xffffffff
	.align		4
        /*0008*/ 	.word	index@(_Z11sumintegraldidPd)
	.align		4
        /*000c*/ 	.word	index@(vprintf)
	.align		4
        /*0010*/ 	.word	0x00000000
	.align		4
        /*0014*/ 	.word	0xfffffffe
	.align		4
        /*0018*/ 	.word	0x00000000
	.align		4
        /*001c*/ 	.word	0xfffffffd
	.align		4
        /*0020*/ 	.word	0x00000000
	.align		4
        /*0024*/ 	.word	0xfffffffc


//--------------------- .nv.constant4             --------------------------
	.section	.nv.constant4,"a",@progbits
	.align	8
	.align		8
.nv.constant4:
        /*0000*/ 	.dword	vprintf
	.align		8
        /*0008*/ 	.dword	$str


//--------------------- .text._Z11sumintegraldidPd --------------------------
	.section	.text._Z11sumintegraldidPd,"ax",@progbits
	.align	128
        .global         _Z11sumintegraldidPd
        .type           _Z11sumintegraldidPd,@function
        .size           _Z11sumintegraldidPd,(.L_x_2 - _Z11sumintegraldidPd)
        .other          _Z11sumintegraldidPd,@"STO_CUDA_ENTRY STV_DEFAULT"
_Z11sumintegraldidPd:
.text._Z11sumintegraldidPd:
[----:B------:R-:W0:Y:S08]  /*0000*/  LDC R1, c[0x0][0x37c] ;  /* 0x0000df00ff017b82 */ /* 0x000e300000000800 */
[----:B------:R-:W1:Y:S01]  /*0010*/  LDC.64 R2, c[0x0][0x398] ;  /* 0x0000e600ff027b82 */ /* 0x000e620000000a00 */
[----:B------:R-:W1:Y:S01]  /*0020*/  LDCU.64 UR4, c[0x0][0x358] ;  /* 0x00006b00ff0477ac */ /* 0x000e620008000a00 */
[----:B------:R-:W-:Y:S01]  /*0030*/  MOV R0, 0x0 ;  /* 0x0000000000007802 */ /* 0x000fe20000000f00 */
[----:B------:R-:W2:Y:S01]  /*0040*/  LDCU.64 UR6, c[0x4][0x8] ;  /* 0x01000100ff0677ac */ /* 0x000ea20008000a00 */
[----:B-1----:R-:W3:Y:S04]  /*0050*/  LDG.E.64 R8, desc[UR4][R2.64] ;  /* 0x0000000402087981 */ /* 0x002ee8000c1e1b00 */
[----:B------:R1:W4:Y:S01]  /*0060*/  LDC.64 R10, c[0x4][R0] ;  /* 0x01000000000a7b82 */ /* 0x0003220000000a00 */
[----:B--2---:R-:W-:Y:S01]  /*0070*/  IMAD.U32 R4, RZ, RZ, UR6 ;  /* 0x00000006ff047e24 */ /* 0x004fe2000f8e00ff */
[----:B------:R-:W-:Y:S01]  /*0080*/  CS2R R6, SRZ ;  /* 0x0000000000067805 */ /* 0x000fe2000001ff00 */
[----:B------:R-:W-:Y:S01]  /*0090*/  IMAD.U32 R5, RZ, RZ, UR7 ;  /* 0x00000007ff057e24 */ /* 0x000fe2000f8e00ff */
[----:B---3--:R-:W-:-:S07]  /*00a0*/  DADD R8, R8, 1 ;  /* 0x3ff0000008087429 */ /* 0x008fce0000000000 */
[----:B0---4-:R1:W-:Y:S04]  /*00b0*/  STG.E.64 desc[UR4][R2.64], R8 ;  /* 0x0000000802007986 */ /* 0x0113e8000c101b04 */
[----:B------:R-:W-:-:S07]  /*00c0*/  LEPC R20, `(.L_x_0) ;  /* 0x000000001014794e */ /* 0x000fce0000000000 */
[----:B-1----:R-:W-:Y:S05]  /*00d0*/  CALL.ABS.NOINC R10 ;  /* 0x000000000a007343 */ /* 0x002fea0003c00000 */
.L_x_0:
[----:B------:R-:W-:Y:S05]  /*00e0*/  EXIT ;  /* 0x000000000000794d */ /* 0x000fea0003800000 */
.L_x_1:
[----:B------:R-:W-:-:S00]  /*00f0*/  BRA `(.L_x_1) ;  /* 0xfffffffc00fc7947 */ /* 0x000fc0000383ffff */
[----:B------:R-:W-:-:S00]  /*0100*/  NOP ;  /* 0x0000000000007918 */ /* 0x000fc00000000000 */
[----:B------:R-:W-:-:S00]  /*0110*/  NOP ;  /* 0x0000000000007918 */ /* 0x000fc00000000000 */
[----:B------:R-:W-:-:S00]  /*0120*/  NOP ;  /* 0x0000000000007918 */ /* 0x000fc00000000000 */
[----:B------:R-:W-:-:S00]  /*0130*/  NOP ;  /* 0x0000000000007918 */ /* 0x000fc00000000000 */
[----:B------:R-:W-:-:S00]  /*0140*/  NOP ;  /* 0x0000000000007918 */ /* 0x000fc00000000000 */
[----:B------:R-:W-:-:S00]  /*0150*/  NOP ;  /* 0x0000000000007918 */ /* 0x000fc00000000000 */
[----:B------:R-:W-:-:S00]  /*0160*/  NOP ;  /* 0x0000000000007918 */ /* 0x000fc00000000000 */
[----:B------:R-:W-:-:S00]  /*0170*/  NOP ;  /* 0x0000000000007918 */ /* 0x000fc00000000000 */
.L_x_2:


//--------------------- .nv.global.init           --------------------------
	.section	.nv.global.init,"aw",@progbits
.nv.global.init:
	.type		$str,@object
	.size		$str,(.L_0 - $str)
$str:
        /*0000*/ 	.byte	0x6c, 0x6f, 0x76, 0x65, 0x00
.L_0:


//--------------------- .nv.shared.reserved.0     --------------------------
	.section	.nv.shared.reserved.0,"aw",@nobits
	.weak		__nv_reservedSMEM_offset_0_alias
	.size		__nv_reservedSMEM_offset_0_alias, 0, 64
	.other		__nv_reservedSMEM_offset_0_alias,@"STO_CUDA_RESERVED_SHARED STV_DEFAULT"
__nv_reservedSMEM_offset_0_alias:
	.zero		0
	.zero		64


//--------------------- .nv.constant0._Z11sumintegraldidPd --------------------------
	.section	.nv.constant0._Z11sumintegraldidPd,"a",@progbits
	.sectionflags	@""
	.align	4
.nv.constant0._Z11sumintegraldidPd:
	.zero		928


//--------------------- SYMBOLS --------------------------

	.type		.nv.reservedSmem.offset0,@object
	.size		.nv.reservedSmem.offset0,0x4
	.type		vprintf,@function
